//
// Generated by NVIDIA NVVM Compiler
//
// Compiler Build ID: CL-36424714
// Cuda compilation tools, release 13.0, V13.0.88
// Based on NVVM 20.0.0
//

.version 9.0
.target sm_100
.address_size 64

	// .globl	_Z17updateBoardKernelPK5StatePS_ii

.visible .entry _Z17updateBoardKernelPK5StatePS_ii(
	.param .u64 .ptr .align 1 _Z17updateBoardKernelPK5StatePS_ii_param_0,
	.param .u64 .ptr .align 1 _Z17updateBoardKernelPK5StatePS_ii_param_1,
	.param .u32 _Z17updateBoardKernelPK5StatePS_ii_param_2,
	.param .u32 _Z17updateBoardKernelPK5StatePS_ii_param_3
)
{
	.reg .pred 	%p<32>;
	.reg .b32 	%r<75>;
	.reg .b64 	%rd<31>;

	ld.param.u64 	%rd3, [_Z17updateBoardKernelPK5StatePS_ii_param_0];
	ld.param.u64 	%rd4, [_Z17updateBoardKernelPK5StatePS_ii_param_1];
	ld.param.u32 	%r27, [_Z17updateBoardKernelPK5StatePS_ii_param_2];
	ld.param.u32 	%r29, [_Z17updateBoardKernelPK5StatePS_ii_param_3];
	cvta.to.global.u64 	%rd1, %rd4;
	cvta.to.global.u64 	%rd2, %rd3;
	mov.u32 	%r30, %ctaid.x;
	mov.u32 	%r31, %ntid.x;
	mov.u32 	%r32, %tid.x;
	mad.lo.s32 	%r1, %r30, %r31, %r32;
	mov.u32 	%r33, %ctaid.y;
	mov.u32 	%r34, %ntid.y;
	mov.u32 	%r35, %tid.y;
	mad.lo.s32 	%r36, %r33, %r34, %r35;
	setp.ge.u32 	%p1, %r1, %r27;
	setp.ge.u32 	%p2, %r36, %r29;
	or.pred  	%p3, %p1, %p2;
	@%p3 bra 	$L__BB0_25;
	add.s32 	%r3, %r36, -1;
	setp.ge.u32 	%p4, %r3, %r29;
	mul.lo.s32 	%r4, %r3, %r27;
	add.s32 	%r5, %r1, -1;
	setp.ge.u32 	%p5, %r5, %r27;
	mov.b32 	%r68, 0;
	or.pred  	%p6, %p5, %p4;
	@%p6 bra 	$L__BB0_3;
	add.s32 	%r38, %r5, %r4;
	mul.wide.u32 	%rd5, %r38, 4;
	add.s64 	%rd6, %rd2, %rd5;
	ld.global.u32 	%r39, [%rd6];
	setp.eq.s32 	%p7, %r39, 0;
	selp.u32 	%r68, 1, 0, %p7;
$L__BB0_3:
	setp.ge.u32 	%p8, %r3, %r29;
	@%p8 bra 	$L__BB0_5;
	add.s32 	%r40, %r1, %r4;
	mul.wide.u32 	%rd7, %r40, 4;
	add.s64 	%rd8, %rd2, %rd7;
	ld.global.u32 	%r41, [%rd8];
	setp.eq.s32 	%p9, %r41, 0;
	selp.u32 	%r42, 1, 0, %p9;
	add.s32 	%r68, %r68, %r42;
$L__BB0_5:
	setp.ge.u32 	%p10, %r3, %r29;
	add.s32 	%r10, %r1, 1;
	setp.ge.u32 	%p11, %r10, %r27;
	or.pred  	%p12, %p11, %p10;
	@%p12 bra 	$L__BB0_7;
	add.s32 	%r43, %r10, %r4;
	mul.wide.u32 	%rd9, %r43, 4;
	add.s64 	%rd10, %rd2, %rd9;
	ld.global.u32 	%r44, [%rd10];
	setp.eq.s32 	%p13, %r44, 0;
	selp.u32 	%r45, 1, 0, %p13;
	add.s32 	%r68, %r68, %r45;
$L__BB0_7:
	setp.ge.u32 	%p14, %r5, %r27;
	mul.lo.s32 	%r13, %r36, %r27;
	@%p14 bra 	$L__BB0_9;
	add.s32 	%r46, %r5, %r13;
	mul.wide.u32 	%rd11, %r46, 4;
	add.s64 	%rd12, %rd2, %rd11;
	ld.global.u32 	%r47, [%rd12];
	setp.eq.s32 	%p15, %r47, 0;
	selp.u32 	%r48, 1, 0, %p15;
	add.s32 	%r68, %r68, %r48;
$L__BB0_9:
	setp.ge.u32 	%p16, %r10, %r27;
	@%p16 bra 	$L__BB0_11;
	add.s32 	%r49, %r10, %r13;
	mul.wide.u32 	%rd13, %r49, 4;
	add.s64 	%rd14, %rd2, %rd13;
	ld.global.u32 	%r50, [%rd14];
	setp.eq.s32 	%p17, %r50, 0;
	selp.u32 	%r51, 1, 0, %p17;
	add.s32 	%r68, %r68, %r51;
$L__BB0_11:
	setp.ge.u32 	%p18, %r5, %r27;
	add.s32 	%r18, %r36, 1;
	setp.ge.u32 	%p19, %r18, %r29;
	add.s32 	%r19, %r13, %r27;
	or.pred  	%p20, %p18, %p19;
	@%p20 bra 	$L__BB0_13;
	add.s32 	%r52, %r5, %r19;
	mul.wide.u32 	%rd15, %r52, 4;
	add.s64 	%rd16, %rd2, %rd15;
	ld.global.u32 	%r53, [%rd16];
	setp.eq.s32 	%p21, %r53, 0;
	selp.u32 	%r54, 1, 0, %p21;
	add.s32 	%r68, %r68, %r54;
$L__BB0_13:
	setp.ge.u32 	%p22, %r18, %r29;
	@%p22 bra 	$L__BB0_15;
	add.s32 	%r55, %r1, %r19;
	mul.wide.u32 	%rd17, %r55, 4;
	add.s64 	%rd18, %rd2, %rd17;
	ld.global.u32 	%r56, [%rd18];
	setp.eq.s32 	%p23, %r56, 0;
	selp.u32 	%r57, 1, 0, %p23;
	add.s32 	%r68, %r68, %r57;
$L__BB0_15:
	setp.ge.u32 	%p24, %r18, %r29;
	setp.ge.u32 	%p25, %r10, %r27;
	or.pred  	%p26, %p25, %p24;
	@%p26 bra 	$L__BB0_17;
	add.s32 	%r58, %r10, %r19;
	mul.wide.u32 	%rd19, %r58, 4;
	add.s64 	%rd20, %rd2, %rd19;
	ld.global.u32 	%r59, [%rd20];
	setp.eq.s32 	%p27, %r59, 0;
	selp.u32 	%r60, 1, 0, %p27;
	add.s32 	%r68, %r68, %r60;
$L__BB0_17:
	add.s32 	%r26, %r13, %r1;
	mul.wide.u32 	%rd21, %r26, 4;
	add.s64 	%rd22, %rd2, %rd21;
	ld.global.u32 	%r61, [%rd22];
	setp.eq.s32 	%p28, %r61, 1;
	@%p28 bra 	$L__BB0_22;
	setp.ne.s32 	%p29, %r61, 0;
	@%p29 bra 	$L__BB0_25;
	add.s32 	%r64, %r68, -4;
	setp.gt.u32 	%p31, %r64, -3;
	@%p31 bra 	$L__BB0_21;
	add.s64 	%rd30, %rd1, %rd21;
	mov.b32 	%r66, 1;
	st.global.u32 	[%rd30], %r66;
	bra.uni 	$L__BB0_25;
$L__BB0_21:
	add.s64 	%rd28, %rd1, %rd21;
	mov.b32 	%r65, 0;
	st.global.u32 	[%rd28], %r65;
	bra.uni 	$L__BB0_25;
$L__BB0_22:
	setp.ne.s32 	%p30, %r68, 3;
	@%p30 bra 	$L__BB0_24;
	add.s64 	%rd26, %rd1, %rd21;
	mov.b32 	%r63, 0;
	st.global.u32 	[%rd26], %r63;
	bra.uni 	$L__BB0_25;
$L__BB0_24:
	add.s64 	%rd24, %rd1, %rd21;
	mov.b32 	%r62, 1;
	st.global.u32 	[%rd24], %r62;
$L__BB0_25:
	ret;

}


// ===== COMPILED SASS (sm_100) =====

	.target	sm_100

	.elftype	@"ET_EXEC"


//--------------------- .note.nv.tkinfo           --------------------------
	.section	.note.nv.tkinfo,"",@"SHT_NOTE"
	.sectionflags	@"SHF_NOTE_NV_TKINFO"
	.tkinfo
        /*0018*/ 	.word	0x00000002
        /*0030*/ 	.string	""
        /*0030*/ 	.string	"ptxas"
        /*0030*/ 	.string	"Cuda compilation tools, release 13.0, V13.0.88"
        /*0030*/ 	.string	"Build cuda_13.0.r13.0/compiler.36424714_0"
        /*0030*/ 	.string	"-arch sm_100 -m 64 "



//--------------------- .note.nv.cuinfo           --------------------------
	.section	.note.nv.cuinfo,"",@"SHT_NOTE"
	.sectionflags	@"SHF_NOTE_NV_CUINFO"
        /*0018*/ 	.short	0x0002
        /*001a*/ 	.short	0x0064
        /*001c*/ 	.short	0x0082
	.zero		2


//--------------------- .nv.info                  --------------------------
	.section	.nv.info,"",@"SHT_CUDA_INFO"
	.align	4


	//----- nvinfo : EIATTR_REGCOUNT
	.align		4
        /*0000*/ 	.byte	0x04, 0x2f
        /*0002*/ 	.short	(.L_1 - .L_0)
	.align		4
.L_0:
        /*0004*/ 	.word	index@(_Z17updateBoardKernelPK5StatePS_ii)
        /*0008*/ 	.word	0x00000018


	//----- nvinfo : EIATTR_FRAME_SIZE
	.align		4
.L_1:
        /*000c*/ 	.byte	0x04, 0x11
        /*000e*/ 	.short	(.L_3 - .L_2)
	.align		4
.L_2:
        /*0010*/ 	.word	index@(_Z17updateBoardKernelPK5StatePS_ii)
        /*0014*/ 	.word	0x00000000


	//----- nvinfo : EIATTR_MIN_STACK_SIZE
	.align		4
.L_3:
        /*0018*/ 	.byte	0x04, 0x12
        /*001a*/ 	.short	(.L_5 - .L_4)
	.align		4
.L_4:
        /*001c*/ 	.word	index@(_Z17updateBoardKernelPK5StatePS_ii)
        /*0020*/ 	.word	0x00000000
.L_5:


//--------------------- .nv.compat                --------------------------
	.section	.nv.compat,"",@"SHT_CUDA_COMPAT_INFO"
	.align	4
        /*0000*/ 	.byte	0x02, 0x09, 0x00, 0x00, 0x02, 0x02, 0x01, 0x00, 0x02, 0x05, 0x05, 0x00, 0x03, 0x07, 0x01, 0x01
        /*0010*/ 	.byte	0x02, 0x03, 0x00, 0x00, 0x02, 0x06, 0x01, 0x00, 0x04, 0x0b, 0x08, 0x00, 0x09, 0x00, 0x00, 0x00
        /*0020*/ 	.byte	0x00, 0x00, 0x00, 0x00


//--------------------- .nv.info._Z17updateBoardKernelPK5StatePS_ii --------------------------
	.section	.nv.info._Z17updateBoardKernelPK5StatePS_ii,"",@"SHT_CUDA_INFO"
	.sectionflags	@""
	.align	4


	//----- nvinfo : EIATTR_CUDA_API_VERSION
	.align		4
        /*0000*/ 	.byte	0x04, 0x37
        /*0002*/ 	.short	(.L_7 - .L_6)
.L_6:
        /*0004*/ 	.word	0x00000082


	//----- nvinfo : EIATTR_KPARAM_INFO
	.align		4
.L_7:
        /*0008*/ 	.byte	0x04, 0x17
        /*000a*/ 	.short	(.L_9 - .L_8)
.L_8:
        /*000c*/ 	.word	0x00000000
        /*0010*/ 	.short	0x0003
        /*0012*/ 	.short	0x0014
        /*0014*/ 	.byte	0x00, 0xf0, 0x11, 0x00


	//----- nvinfo : EIATTR_KPARAM_INFO
	.align		4
.L_9:
        /*0018*/ 	.byte	0x04, 0x17
        /*001a*/ 	.short	(.L_11 - .L_10)
.L_10:
        /*001c*/ 	.word	0x00000000
        /*0020*/ 	.short	0x0002
        /*0022*/ 	.short	0x0010
        /*0024*/ 	.byte	0x00, 0xf0, 0x11, 0x00


	//----- nvinfo : EIATTR_KPARAM_INFO
	.align		4
.L_11:
        /*0028*/ 	.byte	0x04, 0x17
        /*002a*/ 	.short	(.L_13 - .L_12)
.L_12:
        /*002c*/ 	.word	0x00000000
        /*0030*/ 	.short	0x0001
        /*0032*/ 	.short	0x0008
        /*0034*/ 	.byte	0x00, 0xf5, 0x21, 0x00


	//----- nvinfo : EIATTR_KPARAM_INFO
	.align		4
.L_13:
        /*0038*/ 	.byte	0x04, 0x17
        /*003a*/ 	.short	(.L_15 - .L_14)
.L_14:
        /*003c*/ 	.word	0x00000000
        /*0040*/ 	.short	0x0000
        /*0042*/ 	.short	0x0000
        /*0044*/ 	.byte	0x00, 0xf5, 0x21, 0x00


	//----- nvinfo : EIATTR_SPARSE_MMA_MASK
	.align		4
.L_15:
        /*0048*/ 	.byte	0x03, 0x50
        /*004a*/ 	.short	0x0000


	//----- nvinfo : EIATTR_MAXREG_COUNT
	.align		4
        /*004c*/ 	.byte	0x03, 0x1b
        /*004e*/ 	.short	0x00ff


	//----- nvinfo : EIATTR_MERCURY_ISA_VERSION
	.align		4
        /*0050*/ 	.byte	0x03, 0x5f
        /*0052*/ 	.short	0x0101


	//----- nvinfo : EIATTR_VRC_CTA_INIT_COUNT
	.align		4
        /*0054*/ 	.byte	0x02, 0x4a
	.zero		1
	.zero		1


	//----- nvinfo : EIATTR_EXIT_INSTR_OFFSETS
	.align		4
        /*0058*/ 	.byte	0x04, 0x1c
        /*005a*/ 	.short	(.L_17 - .L_16)


	//   ....[0]....
.L_16:
        /*005c*/ 	.word	0x000000c0


	//   ....[1]....
        /*0060*/ 	.word	0x00000590


	//   ....[2]....
        /*0064*/ 	.word	0x00000600


	//   ....[3]....
        /*0068*/ 	.word	0x00000640


	//   ....[4]....
        /*006c*/ 	.word	0x00000690


	//   ....[5]....
        /*0070*/ 	.word	0x000006e0


	//----- nvinfo : EIATTR_CRS_STACK_SIZE
	.align		4
.L_17:
        /*0074*/ 	.byte	0x04, 0x1e
        /*0076*/ 	.short	(.L_19 - .L_18)
.L_18:
        /*0078*/ 	.word	0x00000000


	//----- nvinfo : EIATTR_CBANK_PARAM_SIZE
	.align		4
.L_19:
        /*007c*/ 	.byte	0x03, 0x19
        /*007e*/ 	.short	0x0018


	//----- nvinfo : EIATTR_PARAM_CBANK
	.align		4
        /*0080*/ 	.byte	0x04, 0x0a
        /*0082*/ 	.short	(.L_21 - .L_20)
	.align		4
.L_20:
        /*0084*/ 	.word	index@(.nv.constant0._Z17updateBoardKernelPK5StatePS_ii)
        /*0088*/ 	.short	0x0380
        /*008a*/ 	.short	0x0018


	//----- nvinfo : EIATTR_SW_WAR
	.align		4
.L_21:
        /*008c*/ 	.byte	0x04, 0x36
        /*008e*/ 	.short	(.L_23 - .L_22)
.L_22:
        /*0090*/ 	.word	0x00000008
.L_23:


//--------------------- .nv.callgraph             --------------------------
	.section	.nv.callgraph,"",@"SHT_CUDA_CALLGRAPH"
	.align	4
	.sectionentsize	8
	.align		4
        /*0000*/ 	.word	0x00000000
	.align		4
        /*0004*/ 	.word	0xffffffff
	.align		4
        /*0008*/ 	.word	0x00000000
	.align		4
        /*000c*/ 	.word	0xfffffffe
	.align		4
        /*0010*/ 	.word	0x00000000
	.align		4
        /*0014*/ 	.word	0xfffffffd
	.align		4
        /*0018*/ 	.word	0x00000000
	.align		4
        /*001c*/ 	.word	0xfffffffc


//--------------------- .text._Z17updateBoardKernelPK5StatePS_ii --------------------------
	.section	.text._Z17updateBoardKernelPK5StatePS_ii,"ax",@progbits
	.align	128
        .global         _Z17updateBoardKernelPK5StatePS_ii
        .type           _Z17updateBoardKernelPK5StatePS_ii,@function
        .size           _Z17updateBoardKernelPK5StatePS_ii,(.L_x_2 - _Z17updateBoardKernelPK5StatePS_ii)
        .other          _Z17updateBoardKernelPK5StatePS_ii,@"STO_CUDA_ENTRY STV_DEFAULT"
_Z17updateBoardKernelPK5StatePS_ii:
.text._Z17updateBoardKernelPK5StatePS_ii:
[----:B------:R-:W-:Y:S01]  /*0000*/  LDC R1, c[0x0][0x37c] ;  /* 0x0000df00ff017b82 */ /* 0x000fe20000000800 */
[----:B------:R-:W0:Y:S07]  /*0010*/  S2R R2, SR_TID.Y ;  /* 0x0000000000027919 */ /* 0x000e2e0000002200 */
[----:B------:R-:W1:Y:S01]  /*0020*/  LDC R7, c[0x0][0x360] ;  /* 0x0000d800ff077b82 */ /* 0x000e620000000800 */
[----:B------:R-:W1:Y:S07]  /*0030*/  S2R R0, SR_TID.X ;  /* 0x0000000000007919 */ /* 0x000e6e0000002100 */
[----:B------:R-:W0:Y:S08]  /*0040*/  S2UR UR5, SR_CTAID.Y ;  /* 0x00000000000579c3 */ /* 0x000e300000002600 */
[----:B------:R-:W0:Y:S08]  /*0050*/  LDC R9, c[0x0][0x364] ;  /* 0x0000d900ff097b82 */ /* 0x000e300000000800 */
[----:B------:R-:W1:Y:S08]  /*0060*/  S2UR UR4, SR_CTAID.X ;  /* 0x00000000000479c3 */ /* 0x000e700000002500 */
[----:B------:R-:W2:Y:S01]  /*0070*/  LDC.64 R4, c[0x0][0x390] ;  /* 0x0000e400ff047b82 */ /* 0x000ea20000000a00 */
[----:B0-----:R-:W-:-:S02]  /*0080*/  IMAD R9, R9, UR5, R2 ;  /* 0x0000000509097c24 */ /* 0x001fc4000f8e0202 */
[----:B-1----:R-:W-:-:S03]  /*0090*/  IMAD R7, R7, UR4, R0 ;  /* 0x0000000407077c24 */ /* 0x002fc6000f8e0200 */
[----:B--2---:R-:W-:-:S04]  /*00a0*/  ISETP.GE.U32.AND P0, PT, R9, R5, PT ;  /* 0x000000050900720c */ /* 0x004fc80003f06070 */
[----:B------:R-:W-:-:S13]  /*00b0*/  ISETP.GE.U32.OR P0, PT, R7, R4, P0 ;  /* 0x000000040700720c */ /* 0x000fda0000706470 */
[----:B------:R-:W-:Y:S05]  /*00c0*/  @P0 EXIT ;  /* 0x000000000000094d */ /* 0x000fea0003800000 */
[----:B------:R-:W-:Y:S01]  /*00d0*/  VIADD R0, R9, 0xffffffff ;  /* 0xffffffff09007836 */ /* 0x000fe20000000000 */
[----:B------:R-:W0:Y:S01]  /*00e0*/  LDC.64 R2, c[0x0][0x380] ;  /* 0x0000e000ff027b82 */ /* 0x000e220000000a00 */
[----:B------:R-:W-:Y:S01]  /*00f0*/  VIADD R11, R7, 0xffffffff ;  /* 0xffffffff070b7836 */ /* 0x000fe20000000000 */
[----:B------:R-:W1:Y:S02]  /*0100*/  LDCU.64 UR4, c[0x0][0x358] ;  /* 0x00006b00ff0477ac */ /* 0x000e640008000a00 */
[----:B------:R-:W-:-:S04]  /*0110*/  ISETP.GE.U32.AND P6, PT, R0, R5, PT ;  /* 0x000000050000720c */ /* 0x000fc80003fc6070 */
[----:B------:R-:W-:-:S13]  /*0120*/  ISETP.GE.U32.OR P4, PT, R11, R4, P6 ;  /* 0x000000040b00720c */ /* 0x000fda0003786470 */
[----:B------:R-:W-:-:S04]  /*0130*/  @!P4 IMAD R15, R0, R4, R11 ;  /* 0x00000004000fc224 */ /* 0x000fc800078e020b */
[----:B0-----:R-:W-:-:S05]  /*0140*/  @!P4 IMAD.WIDE.U32 R14, R15, 0x4, R2 ;  /* 0x000000040f0ec825 */ /* 0x001fca00078e0002 */
[----:B-1----:R0:W2:Y:S01]  /*0150*/  @!P4 LDG.E R8, desc[UR4][R14.64] ;  /* 0x000000040e08c981 */ /* 0x0020a2000c1e1900 */
[----:B------:R-:W-:-:S04]  /*0160*/  @!P6 IMAD R17, R0, R4, R7 ;  /* 0x000000040011e224 */ /* 0x000fc800078e0207 */
[----:B------:R-:W-:-:S05]  /*0170*/  @!P6 IMAD.WIDE.U32 R16, R17, 0x4, R2 ;  /* 0x000000041110e825 */ /* 0x000fca00078e0002 */
[----:B------:R1:W3:Y:S01]  /*0180*/  @!P6 LDG.E R10, desc[UR4][R16.64] ;  /* 0x00000004100ae981 */ /* 0x0002e2000c1e1900 */
[----:B------:R-:W-:Y:S02]  /*0190*/  IADD3 R13, PT, PT, R7, 0x1, RZ ;  /* 0x00000001070d7810 */ /* 0x000fe40007ffe0ff */
[-C--:B------:R-:W-:Y:S02]  /*01a0*/  ISETP.GE.U32.AND P1, PT, R11, R4.reuse, PT ;  /* 0x000000040b00720c */ /* 0x080fe40003f26070 */
[----:B------:R-:W-:-:S13]  /*01b0*/  ISETP.GE.U32.OR P0, PT, R13, R4, P6 ;  /* 0x000000040d00720c */ /* 0x000fda0003706470 */
[----:B------:R-:W-:-:S04]  /*01c0*/  @!P0 IMAD R19, R0, R4, R13 ;  /* 0x0000000400138224 */ /* 0x000fc800078e020d */
[----:B------:R-:W-:Y:S01]  /*01d0*/  @!P0 IMAD.WIDE.U32 R18, R19, 0x4, R2 ;  /* 0x0000000413128825 */ /* 0x000fe200078e0002 */
[----:B------:R-:W-:-:S04]  /*01e0*/  ISETP.GE.U32.AND P2, PT, R13, R4, PT ;  /* 0x000000040d00720c */ /* 0x000fc80003f46070 */
[----:B------:R-:W4:Y:S01]  /*01f0*/  @!P0 LDG.E R6, desc[UR4][R18.64] ;  /* 0x0000000412068981 */ /* 0x000f22000c1e1900 */
[C---:B------:R-:W-:Y:S02]  /*0200*/  VIADD R12, R9.reuse, 0x1 ;  /* 0x00000001090c7836 */ /* 0x040fe40000000000 */
[----:B------:R-:W-:Y:S02]  /*0210*/  HFMA2 R0, -RZ, RZ, 0, 0 ;  /* 0x00000000ff007431 */ /* 0x000fe400000001ff */
[----:B------:R-:W-:Y:S01]  /*0220*/  @!P1 IMAD R21, R9, R4, R11 ;  /* 0x0000000409159224 */ /* 0x000fe200078e020b */
[----:B------:R-:W-:-:S03]  /*0230*/  ISETP.GE.U32.AND P3, PT, R12, R5, PT ;  /* 0x000000050c00720c */ /* 0x000fc60003f66070 */
[----:B0-----:R-:W-:-:S05]  /*0240*/  @!P1 IMAD.WIDE.U32 R14, R21, 0x4, R2 ;  /* 0x00000004150e9825 */ /* 0x001fca00078e0002 */
[----:B------:R0:W5:Y:S01]  /*0250*/  @!P1 LDG.E R5, desc[UR4][R14.64] ;  /* 0x000000040e059981 */ /* 0x000162000c1e1900 */
[CC--:B-1----:R-:W-:Y:S02]  /*0260*/  @!P2 IMAD R17, R9.reuse, R4.reuse, R13 ;  /* 0x000000040911a224 */ /* 0x0c2fe400078e020d */
[----:B------:R-:W-:Y:S02]  /*0270*/  IMAD R12, R9, R4, R4 ;  /* 0x00000004090c7224 */ /* 0x000fe400078e0204 */
[----:B------:R-:W-:-:S03]  /*0280*/  @!P2 IMAD.WIDE.U32 R16, R17, 0x4, R2 ;  /* 0x000000041110a825 */ /* 0x000fc600078e0002 */
[----:B0-----:R-:W-:-:S05]  /*0290*/  @!P3 IADD3 R15, PT, PT, R7, R12, RZ ;  /* 0x0000000c070fb210 */ /* 0x001fca0007ffe0ff */
[----:B------:R-:W-:-:S06]  /*02a0*/  @!P3 IMAD.WIDE.U32 R14, R15, 0x4, R2 ;  /* 0x000000040f0eb825 */ /* 0x000fcc00078e0002 */
[----:B------:R-:W5:Y:S01]  /*02b0*/  @!P3 LDG.E R14, desc[UR4][R14.64] ;  /* 0x000000040e0eb981 */ /* 0x000f62000c1e1900 */
[-C--:B------:R-:W-:Y:S01]  /*02c0*/  IMAD R7, R9, R4.reuse, R7 ;  /* 0x0000000409077224 */ /* 0x080fe200078e0207 */
[----:B--2---:R-:W-:Y:S02]  /*02d0*/  @!P4 ISETP.NE.AND P5, PT, R8, RZ, PT ;  /* 0x000000ff0800c20c */ /* 0x004fe40003fa5270 */
[----:B------:R-:W2:Y:S02]  /*02e0*/  @!P2 LDG.E R8, desc[UR4][R16.64] ;  /* 0x000000041008a981 */ /* 0x000ea4000c1e1900 */
[----:B------:R-:W-:Y:S02]  /*02f0*/  @!P4 SEL R0, RZ, 0x1, P5 ;  /* 0x00000001ff00c807 */ /* 0x000fe40002800000 */
[----:B------:R-:W-:Y:S02]  /*0300*/  ISETP.GE.U32.OR P4, PT, R11, R4, P3 ;  /* 0x000000040b00720c */ /* 0x000fe40001f86470 */
[----:B---3--:R-:W-:-:S02]  /*0310*/  ISETP.NE.AND P5, PT, R10, RZ, !P6 ;  /* 0x000000ff0a00720c */ /* 0x008fc400077a5270 */
[----:B------:R-:W-:-:S09]  /*0320*/  @!P6 IADD3 R18, PT, PT, R0, 0x1, RZ ;  /* 0x000000010012e810 */ /* 0x000fd20007ffe0ff */
[----:B------:R-:W-:-:S04]  /*0330*/  @!P4 IMAD.IADD R11, R11, 0x1, R12 ;  /* 0x000000010b0bc824 */ /* 0x000fc800078e020c */
[----:B------:R-:W-:-:S04]  /*0340*/  @!P4 IMAD.WIDE.U32 R10, R11, 0x4, R2 ;  /* 0x000000040b0ac825 */ /* 0x000fc800078e0002 */
[----:B------:R-:W-:Y:S01]  /*0350*/  @P5 IMAD.MOV R18, RZ, RZ, R0 ;  /* 0x000000ffff125224 */ /* 0x000fe200078e0200 */
[----:B------:R-:W-:Y:S01]  /*0360*/  ISETP.GE.U32.OR P5, PT, R13, R4, P3 ;  /* 0x000000040d00720c */ /* 0x000fe20001fa6470 */
[----:B------:R-:W3:-:S12]  /*0370*/  @!P4 LDG.E R10, desc[UR4][R10.64] ;  /* 0x000000040a0ac981 */ /* 0x000ed8000c1e1900 */
[----:B------:R-:W-:-:S04]  /*0380*/  @!P5 IMAD.IADD R13, R13, 0x1, R12 ;  /* 0x000000010d0dd824 */ /* 0x000fc800078e020c */
[----:B------:R-:W-:-:S04]  /*0390*/  @!P5 IMAD.WIDE.U32 R12, R13, 0x4, R2 ;  /* 0x000000040d0cd825 */ /* 0x000fc800078e0002 */
[----:B------:R-:W-:Y:S02]  /*03a0*/  IMAD.WIDE.U32 R2, R7, 0x4, R2 ;  /* 0x0000000407027825 */ /* 0x000fe400078e0002 */
[----:B------:R-:W3:Y:S04]  /*03b0*/  @!P5 LDG.E R12, desc[UR4][R12.64] ;  /* 0x000000040c0cd981 */ /* 0x000ee8000c1e1900 */
[----:B------:R0:W3:Y:S01]  /*03c0*/  LDG.E R2, desc[UR4][R2.64] ;  /* 0x0000000402027981 */ /* 0x0000e2000c1e1900 */
[----:B------:R-:W-:Y:S02]  /*03d0*/  @!P6 MOV R0, R18 ;  /* 0x000000120000e202 */ /* 0x000fe40000000f00 */
[----:B----4-:R-:W-:-:S03]  /*03e0*/  ISETP.NE.AND P6, PT, R6, RZ, !P0 ;  /* 0x000000ff0600720c */ /* 0x010fc600047c5270 */
[----:B------:R-:W-:-:S10]  /*03f0*/  @!P0 VIADD R4, R0, 0x1 ;  /* 0x0000000100048836 */ /* 0x000fd40000000000 */
[----:B------:R-:W-:Y:S02]  /*0400*/  @P6 IADD3 R4, PT, PT, R0, RZ, RZ ;  /* 0x000000ff00046210 */ /* 0x000fe40007ffe0ff */
[----:B-----5:R-:W-:-:S03]  /*0410*/  ISETP.NE.AND P6, PT, R5, RZ, !P1 ;  /* 0x000000ff0500720c */ /* 0x020fc60004fc5270 */
[----:B------:R-:W-:-:S05]  /*0420*/  @!P0 IMAD.MOV.U32 R0, RZ, RZ, R4 ;  /* 0x000000ffff008224 */ /* 0x000fca00078e0004 */
[----:B------:R-:W-:-:S05]  /*0430*/  @!P1 IADD3 R4, PT, PT, R0, 0x1, RZ ;  /* 0x0000000100049810 */ /* 0x000fca0007ffe0ff */
[----:B------:R-:W-:-:S05]  /*0440*/  @P6 IMAD.MOV R4, RZ, RZ, R0 ;  /* 0x000000ffff046224 */ /* 0x000fca00078e0200 */
[----:B------:R-:W-:-:S05]  /*0450*/  @!P1 MOV R0, R4 ;  /* 0x0000000400009202 */ /* 0x000fca0000000f00 */
[----:B0-----:R-:W-:Y:S01]  /*0460*/  @!P2 VIADD R3, R0, 0x1 ;  /* 0x000000010003a836 */ /* 0x001fe20000000000 */
[----:B--2---:R-:W-:-:S13]  /*0470*/  ISETP.NE.AND P0, PT, R8, RZ, !P2 ;  /* 0x000000ff0800720c */ /* 0x004fda0005705270 */
[----:B------:R-:W-:-:S05]  /*0480*/  @P0 IADD3 R3, PT, PT, R0, RZ, RZ ;  /* 0x000000ff00030210 */ /* 0x000fca0007ffe0ff */
[----:B------:R-:W-:Y:S01]  /*0490*/  @!P2 IMAD.MOV.U32 R0, RZ, RZ, R3 ;  /* 0x000000ffff00a224 */ /* 0x000fe200078e0003 */
[----:B---3--:R-:W-:Y:S02]  /*04a0*/  ISETP.NE.AND P1, PT, R10, RZ, !P4 ;  /* 0x000000ff0a00720c */ /* 0x008fe40006725270 */
[----:B------:R-:W-:Y:S02]  /*04b0*/  ISETP.NE.AND P0, PT, R14, RZ, !P3 ;  /* 0x000000ff0e00720c */ /* 0x000fe40005f05270 */
[----:B------:R-:W-:-:S09]  /*04c0*/  @!P4 IADD3 R3, PT, PT, R0, 0x1, RZ ;  /* 0x000000010003c810 */ /* 0x000fd20007ffe0ff */
[----:B------:R-:W-:-:S05]  /*04d0*/  @P1 IMAD.MOV R3, RZ, RZ, R0 ;  /* 0x000000ffff031224 */ /* 0x000fca00078e0200 */
[----:B------:R-:W-:Y:S02]  /*04e0*/  @!P4 MOV R0, R3 ;  /* 0x000000030000c202 */ /* 0x000fe40000000f00 */
[----:B------:R-:W-:-:S03]  /*04f0*/  ISETP.NE.AND P1, PT, R12, RZ, !P5 ;  /* 0x000000ff0c00720c */ /* 0x000fc60006f25270 */
[C---:B------:R-:W-:Y:S01]  /*0500*/  @!P3 VIADD R3, R0.reuse, 0x1 ;  /* 0x000000010003b836 */ /* 0x040fe20000000000 */
[----:B------:R-:W-:Y:S02]  /*0510*/  @P0 IADD3 R3, PT, PT, R0, RZ, RZ ;  /* 0x000000ff00030210 */ /* 0x000fe40007ffe0ff */
[----:B------:R-:W-:-:S03]  /*0520*/  ISETP.NE.AND P0, PT, R2, 0x1, PT ;  /* 0x000000010200780c */ /* 0x000fc60003f05270 */
[----:B------:R-:W-:-:S05]  /*0530*/  @!P3 IMAD.MOV.U32 R0, RZ, RZ, R3 ;  /* 0x000000ffff00b224 */ /* 0x000fca00078e0003 */
[----:B------:R-:W-:Y:S01]  /*0540*/  @!P5 IADD3 R3, PT, PT, R0, 0x1, RZ ;  /* 0x000000010003d810 */ /* 0x000fe20007ffe0ff */
[----:B------:R-:W-:-:S05]  /*0550*/  @P1 IMAD.MOV R3, RZ, RZ, R0 ;  /* 0x000000ffff031224 */ /* 0x000fca00078e0200 */
[----:B------:R-:W-:Y:S01]  /*0560*/  @!P5 MOV R0, R3 ;  /* 0x000000030000d202 */ /* 0x000fe20000000f00 */
[----:B------:R-:W-:Y:S06]  /*0570*/  @!P0 BRA `(.L_x_0) ;  /* 0x0000000000348947 */ /* 0x000fec0003800000 */
[----:B------:R-:W-:-:S13]  /*0580*/  ISETP.NE.AND P0, PT, R2, RZ, PT ;  /* 0x000000ff0200720c */ /* 0x000fda0003f05270 */
[----:B------:R-:W-:Y:S05]  /*0590*/  @P0 EXIT ;  /* 0x000000000000094d */ /* 0x000fea0003800000 */
[----:B------:R-:W-:-:S05]  /*05a0*/  VIADD R0, R0, 0xfffffffc ;  /* 0xfffffffc00007836 */ /* 0x000fca0000000000 */
[----:B------:R-:W-:-:S13]  /*05b0*/  ISETP.GT.U32.AND P0, PT, R0, -0x3, PT ;  /* 0xfffffffd0000780c */ /* 0x000fda0003f04070 */
[----:B------:R-:W0:Y:S01]  /*05c0*/  @!P0 LDC.64 R2, c[0x0][0x388] ;  /* 0x0000e200ff028b82 */ /* 0x000e220000000a00 */
[----:B------:R-:W-:Y:S01]  /*05d0*/  @!P0 MOV R5, 0x1 ;  /* 0x0000000100058802 */ /* 0x000fe20000000f00 */
[----:B0-----:R-:W-:-:S05]  /*05e0*/  @!P0 IMAD.WIDE.U32 R2, R7, 0x4, R2 ;  /* 0x0000000407028825 */ /* 0x001fca00078e0002 */
[----:B------:R0:W-:Y:S01]  /*05f0*/  @!P0 STG.E desc[UR4][R2.64], R5 ;  /* 0x0000000502008986 */ /* 0x0001e2000c101904 */
[----:B------:R-:W-:Y:S05]  /*0600*/  @!P0 EXIT ;  /* 0x000000000000894d */ /* 0x000fea0003800000 */
[----:B0-----:R-:W0:Y:S02]  /*0610*/  LDC.64 R2, c[0x0][0x388] ;  /* 0x0000e200ff027b82 */ /* 0x001e240000000a00 */
[----:B0-----:R-:W-:-:S05]  /*0620*/  IMAD.WIDE.U32 R2, R7, 0x4, R2 ;  /* 0x0000000407027825 */ /* 0x001fca00078e0002 */
[----:B------:R-:W-:Y:S01]  /*0630*/  STG.E desc[UR4][R2.64], RZ ;  /* 0x000000ff02007986 */ /* 0x000fe2000c101904 */
[----:B------:R-:W-:Y:S05]  /*0640*/  EXIT ;  /* 0x000000000000794d */ /* 0x000fea0003800000 */
.L_x_0:
[----:B------:R-:W-:-:S13]  /*0650*/  ISETP.NE.AND P0, PT, R0, 0x3, PT ;  /* 0x000000030000780c */ /* 0x000fda0003f05270 */
[----:B------:R-:W0:Y:S02]  /*0660*/  @!P0 LDC.64 R2, c[0x0][0x388] ;  /* 0x0000e200ff028b82 */ /* 0x000e240000000a00 */
[----:B0-----:R-:W-:-:S05]  /*0670*/  @!P0 IMAD.WIDE.U32 R2, R7, 0x4, R2 ;  /* 0x0000000407028825 */ /* 0x001fca00078e0002 */
[----:B------:R0:W-:Y:S01]  /*0680*/  @!P0 STG.E desc[UR4][R2.64], RZ ;  /* 0x000000ff02008986 */ /* 0x0001e2000c101904 */
[----:B------:R-:W-:Y:S05]  /*0690*/  @!P0 EXIT ;  /* 0x000000000000894d */ /* 0x000fea0003800000 */
[----:B0-----:R-:W0:Y:S01]  /*06a0*/  LDC.64 R2, c[0x0][0x388] ;  /* 0x0000e200ff027b82 */ /* 0x001e220000000a00 */
[----:B------:R-:W-:Y:S02]  /*06b0*/  HFMA2 R5, -RZ, RZ, 0, 5.9604644775390625e-08 ;  /* 0x00000001ff057431 */ /* 0x000fe400000001ff */
[----:B0-----:R-:W-:-:S05]  /*06c0*/  IMAD.WIDE.U32 R2, R7, 0x4, R2 ;  /* 0x0000000407027825 */ /* 0x001fca00078e0002 */
[----:B------:R-:W-:Y:S01]  /*06d0*/  STG.E desc[UR4][R2.64], R5 ;  /* 0x0000000502007986 */ /* 0x000fe2000c101904 */
[----:B------:R-:W-:Y:S05]  /*06e0*/  EXIT ;  /* 0x000000000000794d */ /* 0x000fea0003800000 */
.L_x_1:
[----:B------:R-:W-:-:S00]  /*06f0*/  BRA `(.L_x_1) ;  /* 0xfffffffc00fc7947 */ /* 0x000fc0000383ffff */
[----:B------:R-:W-:-:S00]  /*0700*/  NOP ;  /* 0x0000000000007918 */ /* 0x000fc00000000000 */
[----:B------:R-:W-:-:S00]  /*0710*/  NOP ;  /* 0x0000000000007918 */ /* 0x000fc00000000000 */
[----:B------:R-:W-:-:S00]  /*0720*/  NOP ;  /* 0x0000000000007918 */ /* 0x000fc00000000000 */
[----:B------:R-:W-:-:S00]  /*0730*/  NOP ;  /* 0x0000000000007918 */ /* 0x000fc00000000000 */
[----:B------:R-:W-:-:S00]  /*0740*/  NOP ;  /* 0x0000000000007918 */ /* 0x000fc00000000000 */
[----:B------:R-:W-:-:S00]  /*0750*/  NOP ;  /* 0x0000000000007918 */ /* 0x000fc00000000000 */
[----:B------:R-:W-:-:S00]  /*0760*/  NOP ;  /* 0x0000000000007918 */ /* 0x000fc00000000000 */
[----:B------:R-:W-:-:S00]  /*0770*/  NOP ;  /* 0x0000000000007918 */ /* 0x000fc00000000000 */
.L_x_2:


//--------------------- .nv.shared.reserved.0     --------------------------
	.section	.nv.shared.reserved.0,"aw",@nobits
	.weak		__nv_reservedSMEM_offset_0_alias
	.size		__nv_reservedSMEM_offset_0_alias, 0, 64
	.other		__nv_reservedSMEM_offset_0_alias,@"STO_CUDA_RESERVED_SHARED STV_DEFAULT"
__nv_reservedSMEM_offset_0_alias:
	.zero		0
	.zero		64


//--------------------- .nv.constant0._Z17updateBoardKernelPK5StatePS_ii --------------------------
	.section	.nv.constant0._Z17updateBoardKernelPK5StatePS_ii,"a",@progbits
	.sectionflags	@""
	.align	4
.nv.constant0._Z17updateBoardKernelPK5StatePS_ii:
	.zero		920


//--------------------- SYMBOLS --------------------------

	.type		.nv.reservedSmem.offset0,@object
	.size		.nv.reservedSmem.offset0,0x4
